//
// Generated by NVIDIA NVVM Compiler
//
// Compiler Build ID: CL-36424714
// Cuda compilation tools, release 13.0, V13.0.88
// Based on NVVM 20.0.0
//

.version 9.0
.target sm_100
.address_size 64

	// .globl	_Z9reductionRi
.global .attribute(.managed) .align 4 .u32 sum;

.visible .entry _Z9reductionRi(
	.param .u64 .ptr .align 1 _Z9reductionRi_param_0
)
{
	.reg .b32 	%r<2>;
	.reg .b64 	%rd<3>;

	ld.param.u64 	%rd1, [_Z9reductionRi_param_0];
	cvta.to.global.u64 	%rd2, %rd1;
	atom.global.add.u32 	%r1, [%rd2], 1;
	ret;

}


// ===== COMPILED SASS (sm_100) =====

	.target	sm_100

	.elftype	@"ET_EXEC"


//--------------------- .note.nv.tkinfo           --------------------------
	.section	.note.nv.tkinfo,"",@"SHT_NOTE"
	.sectionflags	@"SHF_NOTE_NV_TKINFO"
	.tkinfo
        /*0018*/ 	.word	0x00000002
        /*0030*/ 	.string	""
        /*0030*/ 	.string	"ptxas"
        /*0030*/ 	.string	"Cuda compilation tools, release 13.0, V13.0.88"
        /*0030*/ 	.string	"Build cuda_13.0.r13.0/compiler.36424714_0"
        /*0030*/ 	.string	"-arch sm_100 -m 64 "



//--------------------- .note.nv.cuinfo           --------------------------
	.section	.note.nv.cuinfo,"",@"SHT_NOTE"
	.sectionflags	@"SHF_NOTE_NV_CUINFO"
        /*0018*/ 	.short	0x0002
        /*001a*/ 	.short	0x0064
        /*001c*/ 	.short	0x0082
	.zero		2


//--------------------- .nv.info                  --------------------------
	.section	.nv.info,"",@"SHT_CUDA_INFO"
	.align	4


	//----- nvinfo : EIATTR_REGCOUNT
	.align		4
        /*0000*/ 	.byte	0x04, 0x2f
        /*0002*/ 	.short	(.L_2 - .L_1)
	.align		4
.L_1:
        /*0004*/ 	.word	index@(_Z9reductionRi)
        /*0008*/ 	.word	0x00000008


	//----- nvinfo : EIATTR_FRAME_SIZE
	.align		4
.L_2:
        /*000c*/ 	.byte	0x04, 0x11
        /*000e*/ 	.short	(.L_4 - .L_3)
	.align		4
.L_3:
        /*0010*/ 	.word	index@(_Z9reductionRi)
        /*0014*/ 	.word	0x00000000


	//----- nvinfo : EIATTR_MIN_STACK_SIZE
	.align		4
.L_4:
        /*0018*/ 	.byte	0x04, 0x12
        /*001a*/ 	.short	(.L_6 - .L_5)
	.align		4
.L_5:
        /*001c*/ 	.word	index@(_Z9reductionRi)
        /*0020*/ 	.word	0x00000000
.L_6:


//--------------------- .nv.compat                --------------------------
	.section	.nv.compat,"",@"SHT_CUDA_COMPAT_INFO"
	.align	4
        /*0000*/ 	.byte	0x02, 0x09, 0x00, 0x00, 0x02, 0x02, 0x01, 0x00, 0x02, 0x05, 0x05, 0x00, 0x03, 0x07, 0x01, 0x01
        /*0010*/ 	.byte	0x02, 0x03, 0x00, 0x00, 0x02, 0x06, 0x01, 0x00, 0x04, 0x0b, 0x08, 0x00, 0x09, 0x00, 0x00, 0x00
        /*0020*/ 	.byte	0x00, 0x00, 0x00, 0x00


//--------------------- .nv.info._Z9reductionRi   --------------------------
	.section	.nv.info._Z9reductionRi,"",@"SHT_CUDA_INFO"
	.sectionflags	@""
	.align	4


	//----- nvinfo : EIATTR_CUDA_API_VERSION
	.align		4
        /*0000*/ 	.byte	0x04, 0x37
        /*0002*/ 	.short	(.L_8 - .L_7)
.L_7:
        /*0004*/ 	.word	0x00000082


	//----- nvinfo : EIATTR_KPARAM_INFO
	.align		4
.L_8:
        /*0008*/ 	.byte	0x04, 0x17
        /*000a*/ 	.short	(.L_10 - .L_9)
.L_9:
        /*000c*/ 	.word	0x00000000
        /*0010*/ 	.short	0x0000
        /*0012*/ 	.short	0x0000
        /*0014*/ 	.byte	0x00, 0xf5, 0x21, 0x00


	//----- nvinfo : EIATTR_SPARSE_MMA_MASK
	.align		4
.L_10:
        /*0018*/ 	.byte	0x03, 0x50
        /*001a*/ 	.short	0x0000


	//----- nvinfo : EIATTR_MAXREG_COUNT
	.align		4
        /*001c*/ 	.byte	0x03, 0x1b
        /*001e*/ 	.short	0x00ff


	//----- nvinfo : EIATTR_MERCURY_ISA_VERSION
	.align		4
        /*0020*/ 	.byte	0x03, 0x5f
        /*0022*/ 	.short	0x0101


	//----- nvinfo : EIATTR_INT_WARP_WIDE_INSTR_OFFSETS
	.align		4
        /*0024*/ 	.byte	0x04, 0x31
        /*0026*/ 	.short	(.L_12 - .L_11)


	//   ....[0]....
.L_11:
        /*0028*/ 	.word	0x00000030


	//----- nvinfo : EIATTR_VRC_CTA_INIT_COUNT
	.align		4
.L_12:
        /*002c*/ 	.byte	0x02, 0x4a
	.zero		1
	.zero		1


	//----- nvinfo : EIATTR_EXIT_INSTR_OFFSETS
	.align		4
        /*0030*/ 	.byte	0x04, 0x1c
        /*0032*/ 	.short	(.L_14 - .L_13)


	//   ....[0]....
.L_13:
        /*0034*/ 	.word	0x00000090


	//----- nvinfo : EIATTR_CBANK_PARAM_SIZE
	.align		4
.L_14:
        /*0038*/ 	.byte	0x03, 0x19
        /*003a*/ 	.short	0x0008


	//----- nvinfo : EIATTR_PARAM_CBANK
	.align		4
        /*003c*/ 	.byte	0x04, 0x0a
        /*003e*/ 	.short	(.L_16 - .L_15)
	.align		4
.L_15:
        /*0040*/ 	.word	index@(.nv.constant0._Z9reductionRi)
        /*0044*/ 	.short	0x0380
        /*0046*/ 	.short	0x0008


	//----- nvinfo : EIATTR_SW_WAR
	.align		4
.L_16:
        /*0048*/ 	.byte	0x04, 0x36
        /*004a*/ 	.short	(.L_18 - .L_17)
.L_17:
        /*004c*/ 	.word	0x00000008
.L_18:


//--------------------- .nv.callgraph             --------------------------
	.section	.nv.callgraph,"",@"SHT_CUDA_CALLGRAPH"
	.align	4
	.sectionentsize	8
	.align		4
        /*0000*/ 	.word	0x00000000
	.align		4
        /*0004*/ 	.word	0xffffffff
	.align		4
        /*0008*/ 	.word	0x00000000
	.align		4
        /*000c*/ 	.word	0xfffffffe
	.align		4
        /*0010*/ 	.word	0x00000000
	.align		4
        /*0014*/ 	.word	0xfffffffd
	.align		4
        /*0018*/ 	.word	0x00000000
	.align		4
        /*001c*/ 	.word	0xfffffffc


//--------------------- .nv.constant4             --------------------------
	.section	.nv.constant4,"a",@progbits
	.align	8
	.align		8
.nv.constant4:
        /*0000*/ 	.dword	sum


//--------------------- .text._Z9reductionRi      --------------------------
	.section	.text._Z9reductionRi,"ax",@progbits
	.align	128
        .global         _Z9reductionRi
        .type           _Z9reductionRi,@function
        .size           _Z9reductionRi,(.L_x_1 - _Z9reductionRi)
        .other          _Z9reductionRi,@"STO_CUDA_ENTRY STV_DEFAULT"
_Z9reductionRi:
.text._Z9reductionRi:
[----:B------:R-:W-:Y:S01]  /*0000*/  LDC R1, c[0x0][0x37c] ;  /* 0x0000df00ff017b82 */ /* 0x000fe20000000800 */
[----:B------:R-:W0:Y:S07]  /*0010*/  S2R R0, SR_LANEID ;  /* 0x0000000000007919 */ /* 0x000e2e0000000000 */
[----:B------:R-:W1:Y:S01]  /*0020*/  LDC.64 R2, c[0x0][0x380] ;  /* 0x0000e000ff027b82 */ /* 0x000e620000000a00 */
[----:B------:R-:W-:Y:S01]  /*0030*/  VOTEU.ANY UR6, UPT, PT ;  /* 0x0000000000067886 */ /* 0x000fe200038e0100 */
[----:B------:R-:W1:Y:S01]  /*0040*/  LDCU.64 UR4, c[0x0][0x358] ;  /* 0x00006b00ff0477ac */ /* 0x000e620008000a00 */
[----:B------:R-:W1:Y:S01]  /*0050*/  POPC R5, UR6 ;  /* 0x0000000600057d09 */ /* 0x000e620008000000 */
[----:B------:R-:W-:-:S06]  /*0060*/  UFLO.U32 UR7, UR6 ;  /* 0x00000006000772bd */ /* 0x000fcc00080e0000 */
[----:B0-----:R-:W-:-:S13]  /*0070*/  ISETP.EQ.U32.AND P0, PT, R0, UR7, PT ;  /* 0x0000000700007c0c */ /* 0x001fda000bf02070 */
[----:B-1----:R-:W-:Y:S01]  /*0080*/  @P0 REDG.E.ADD.STRONG.GPU desc[UR4][R2.64], R5 ;  /* 0x000000050200098e */ /* 0x002fe2000c12e104 */
[----:B------:R-:W-:Y:S05]  /*0090*/  EXIT ;  /* 0x000000000000794d */ /* 0x000fea0003800000 */
.L_x_0:
[----:B------:R-:W-:-:S00]  /*00a0*/  BRA `(.L_x_0) ;  /* 0xfffffffc00fc7947 */ /* 0x000fc0000383ffff */
[----:B------:R-:W-:-:S00]  /*00b0*/  NOP ;  /* 0x0000000000007918 */ /* 0x000fc00000000000 */
        /* <DEDUP_REMOVED lines=12> */
.L_x_1:


//--------------------- .nv.shared.reserved.0     --------------------------
	.section	.nv.shared.reserved.0,"aw",@nobits
	.weak		__nv_reservedSMEM_offset_0_alias
	.size		__nv_reservedSMEM_offset_0_alias, 0, 64
	.other		__nv_reservedSMEM_offset_0_alias,@"STO_CUDA_RESERVED_SHARED STV_DEFAULT"
__nv_reservedSMEM_offset_0_alias:
	.zero		0
	.zero		64


//--------------------- .nv.global                --------------------------
	.section	.nv.global,"aw",@nobits
	.align	4
.nv.global:
	.type		sum,@object
	.size		sum,(.L_0 - sum)
	.other		sum,@"STV_DEFAULT STO_CUDA_MANAGED"
sum:
	.zero		4
.L_0:


//--------------------- .nv.constant0._Z9reductionRi --------------------------
	.section	.nv.constant0._Z9reductionRi,"a",@progbits
	.sectionflags	@""
	.align	4
.nv.constant0._Z9reductionRi:
	.zero		904


//--------------------- SYMBOLS --------------------------

	.type		.nv.reservedSmem.offset0,@object
	.size		.nv.reservedSmem.offset0,0x4
